//
// Generated by NVIDIA NVVM Compiler
//
// Compiler Build ID: CL-36424714
// Cuda compilation tools, release 13.0, V13.0.88
// Based on NVVM 20.0.0
//

.version 9.0
.target sm_100
.address_size 64

	// .globl	_Z13inclusiveScanPiS_

.visible .entry _Z13inclusiveScanPiS_(
	.param .u64 .ptr .align 1 _Z13inclusiveScanPiS__param_0,
	.param .u64 .ptr .align 1 _Z13inclusiveScanPiS__param_1
)
{
	.reg .pred 	%p<4>;
	.reg .b32 	%r<24>;
	.reg .b64 	%rd<14>;

	ld.param.u64 	%rd3, [_Z13inclusiveScanPiS__param_0];
	ld.param.u64 	%rd4, [_Z13inclusiveScanPiS__param_1];
	cvta.to.global.u64 	%rd1, %rd4;
	cvta.to.global.u64 	%rd5, %rd3;
	mov.u32 	%r1, %tid.x;
	mul.wide.u32 	%rd6, %r1, 4;
	add.s64 	%rd7, %rd5, %rd6;
	ld.global.u32 	%r9, [%rd7];
	add.s64 	%rd2, %rd1, %rd6;
	st.global.u32 	[%rd2], %r9;
	bar.sync 	0;
	setp.eq.s32 	%p1, %r1, 0;
	mov.b32 	%r21, 0;
	@%p1 bra 	$L__BB0_2;
	add.s32 	%r10, %r1, -1;
	mul.wide.u32 	%rd8, %r10, 4;
	add.s64 	%rd9, %rd1, %rd8;
	ld.global.u32 	%r21, [%rd9];
$L__BB0_2:
	bar.sync 	0;
	ld.global.u32 	%r12, [%rd2];
	add.s32 	%r13, %r12, %r21;
	st.global.u32 	[%rd2], %r13;
	bar.sync 	0;
	setp.lt.u32 	%p2, %r1, 2;
	mov.b32 	%r22, 0;
	@%p2 bra 	$L__BB0_4;
	add.s32 	%r14, %r1, -2;
	mul.wide.u32 	%rd10, %r14, 4;
	add.s64 	%rd11, %rd1, %rd10;
	ld.global.u32 	%r22, [%rd11];
$L__BB0_4:
	bar.sync 	0;
	ld.global.u32 	%r16, [%rd2];
	add.s32 	%r17, %r16, %r22;
	st.global.u32 	[%rd2], %r17;
	bar.sync 	0;
	setp.lt.u32 	%p3, %r1, 4;
	mov.b32 	%r23, 0;
	@%p3 bra 	$L__BB0_6;
	add.s32 	%r18, %r1, -4;
	mul.wide.u32 	%rd12, %r18, 4;
	add.s64 	%rd13, %rd1, %rd12;
	ld.global.u32 	%r23, [%rd13];
$L__BB0_6:
	bar.sync 	0;
	ld.global.u32 	%r19, [%rd2];
	add.s32 	%r20, %r19, %r23;
	st.global.u32 	[%rd2], %r20;
	bar.sync 	0;
	ret;

}


// ===== COMPILED SASS (sm_100) =====

	.target	sm_100

	.elftype	@"ET_EXEC"


//--------------------- .note.nv.tkinfo           --------------------------
	.section	.note.nv.tkinfo,"",@"SHT_NOTE"
	.sectionflags	@"SHF_NOTE_NV_TKINFO"
	.tkinfo
        /*0018*/ 	.word	0x00000002
        /*0030*/ 	.string	""
        /*0030*/ 	.string	"ptxas"
        /*0030*/ 	.string	"Cuda compilation tools, release 13.0, V13.0.88"
        /*0030*/ 	.string	"Build cuda_13.0.r13.0/compiler.36424714_0"
        /*0030*/ 	.string	"-arch sm_100 -m 64 "



//--------------------- .note.nv.cuinfo           --------------------------
	.section	.note.nv.cuinfo,"",@"SHT_NOTE"
	.sectionflags	@"SHF_NOTE_NV_CUINFO"
        /*0018*/ 	.short	0x0002
        /*001a*/ 	.short	0x0064
        /*001c*/ 	.short	0x0082
	.zero		2


//--------------------- .nv.info                  --------------------------
	.section	.nv.info,"",@"SHT_CUDA_INFO"
	.align	4


	//----- nvinfo : EIATTR_REGCOUNT
	.align		4
        /*0000*/ 	.byte	0x04, 0x2f
        /*0002*/ 	.short	(.L_1 - .L_0)
	.align		4
.L_0:
        /*0004*/ 	.word	index@(_Z13inclusiveScanPiS_)
        /*0008*/ 	.word	0x00000014


	//----- nvinfo : EIATTR_FRAME_SIZE
	.align		4
.L_1:
        /*000c*/ 	.byte	0x04, 0x11
        /*000e*/ 	.short	(.L_3 - .L_2)
	.align		4
.L_2:
        /*0010*/ 	.word	index@(_Z13inclusiveScanPiS_)
        /*0014*/ 	.word	0x00000000


	//----- nvinfo : EIATTR_MIN_STACK_SIZE
	.align		4
.L_3:
        /*0018*/ 	.byte	0x04, 0x12
        /*001a*/ 	.short	(.L_5 - .L_4)
	.align		4
.L_4:
        /*001c*/ 	.word	index@(_Z13inclusiveScanPiS_)
        /*0020*/ 	.word	0x00000000
.L_5:


//--------------------- .nv.compat                --------------------------
	.section	.nv.compat,"",@"SHT_CUDA_COMPAT_INFO"
	.align	4
        /*0000*/ 	.byte	0x02, 0x09, 0x00, 0x00, 0x02, 0x02, 0x01, 0x00, 0x02, 0x05, 0x05, 0x00, 0x03, 0x07, 0x01, 0x01
        /*0010*/ 	.byte	0x02, 0x03, 0x00, 0x00, 0x02, 0x06, 0x01, 0x00, 0x04, 0x0b, 0x08, 0x00, 0x09, 0x00, 0x00, 0x00
        /*0020*/ 	.byte	0x00, 0x00, 0x00, 0x00


//--------------------- .nv.info._Z13inclusiveScanPiS_ --------------------------
	.section	.nv.info._Z13inclusiveScanPiS_,"",@"SHT_CUDA_INFO"
	.sectionflags	@""
	.align	4


	//----- nvinfo : EIATTR_CUDA_API_VERSION
	.align		4
        /*0000*/ 	.byte	0x04, 0x37
        /*0002*/ 	.short	(.L_7 - .L_6)
.L_6:
        /*0004*/ 	.word	0x00000082


	//----- nvinfo : EIATTR_KPARAM_INFO
	.align		4
.L_7:
        /*0008*/ 	.byte	0x04, 0x17
        /*000a*/ 	.short	(.L_9 - .L_8)
.L_8:
        /*000c*/ 	.word	0x00000000
        /*0010*/ 	.short	0x0001
        /*0012*/ 	.short	0x0008
        /*0014*/ 	.byte	0x00, 0xf5, 0x21, 0x00


	//----- nvinfo : EIATTR_KPARAM_INFO
	.align		4
.L_9:
        /*0018*/ 	.byte	0x04, 0x17
        /*001a*/ 	.short	(.L_11 - .L_10)
.L_10:
        /*001c*/ 	.word	0x00000000
        /*0020*/ 	.short	0x0000
        /*0022*/ 	.short	0x0000
        /*0024*/ 	.byte	0x00, 0xf5, 0x21, 0x00


	//----- nvinfo : EIATTR_SPARSE_MMA_MASK
	.align		4
.L_11:
        /*0028*/ 	.byte	0x03, 0x50
        /*002a*/ 	.short	0x0000


	//----- nvinfo : EIATTR_MAXREG_COUNT
	.align		4
        /*002c*/ 	.byte	0x03, 0x1b
        /*002e*/ 	.short	0x00ff


	//----- nvinfo : EIATTR_NUM_BARRIERS
	.align		4
        /*0030*/ 	.byte	0x02, 0x4c
        /*0032*/ 	.byte	0x01
	.zero		1


	//----- nvinfo : EIATTR_MERCURY_ISA_VERSION
	.align		4
        /*0034*/ 	.byte	0x03, 0x5f
        /*0036*/ 	.short	0x0101


	//----- nvinfo : EIATTR_VRC_CTA_INIT_COUNT
	.align		4
        /*0038*/ 	.byte	0x02, 0x4a
	.zero		1
	.zero		1


	//----- nvinfo : EIATTR_EXIT_INSTR_OFFSETS
	.align		4
        /*003c*/ 	.byte	0x04, 0x1c
        /*003e*/ 	.short	(.L_13 - .L_12)


	//   ....[0]....
.L_12:
        /*0040*/ 	.word	0x00000280


	//----- nvinfo : EIATTR_CBANK_PARAM_SIZE
	.align		4
.L_13:
        /*0044*/ 	.byte	0x03, 0x19
        /*0046*/ 	.short	0x0010


	//----- nvinfo : EIATTR_PARAM_CBANK
	.align		4
        /*0048*/ 	.byte	0x04, 0x0a
        /*004a*/ 	.short	(.L_15 - .L_14)
	.align		4
.L_14:
        /*004c*/ 	.word	index@(.nv.constant0._Z13inclusiveScanPiS_)
        /*0050*/ 	.short	0x0380
        /*0052*/ 	.short	0x0010


	//----- nvinfo : EIATTR_SW_WAR
	.align		4
.L_15:
        /*0054*/ 	.byte	0x04, 0x36
        /*0056*/ 	.short	(.L_17 - .L_16)
.L_16:
        /*0058*/ 	.word	0x00000008
.L_17:


//--------------------- .nv.callgraph             --------------------------
	.section	.nv.callgraph,"",@"SHT_CUDA_CALLGRAPH"
	.align	4
	.sectionentsize	8
	.align		4
        /*0000*/ 	.word	0x00000000
	.align		4
        /*0004*/ 	.word	0xffffffff
	.align		4
        /*0008*/ 	.word	0x00000000
	.align		4
        /*000c*/ 	.word	0xfffffffe
	.align		4
        /*0010*/ 	.word	0x00000000
	.align		4
        /*0014*/ 	.word	0xfffffffd
	.align		4
        /*0018*/ 	.word	0x00000000
	.align		4
        /*001c*/ 	.word	0xfffffffc


//--------------------- .text._Z13inclusiveScanPiS_ --------------------------
	.section	.text._Z13inclusiveScanPiS_,"ax",@progbits
	.align	128
        .global         _Z13inclusiveScanPiS_
        .type           _Z13inclusiveScanPiS_,@function
        .size           _Z13inclusiveScanPiS_,(.L_x_1 - _Z13inclusiveScanPiS_)
        .other          _Z13inclusiveScanPiS_,@"STO_CUDA_ENTRY STV_DEFAULT"
_Z13inclusiveScanPiS_:
.text._Z13inclusiveScanPiS_:
[----:B------:R-:W-:Y:S01]  /*0000*/  LDC R1, c[0x0][0x37c] ;  /* 0x0000df00ff017b82 */ /* 0x000fe20000000800 */
[----:B------:R-:W0:Y:S07]  /*0010*/  S2R R17, SR_TID.X ;  /* 0x0000000000117919 */ /* 0x000e2e0000002100 */
[----:B------:R-:W0:Y:S01]  /*0020*/  LDC.64 R6, c[0x0][0x380] ;  /* 0x0000e000ff067b82 */ /* 0x000e220000000a00 */
[----:B------:R-:W1:Y:S07]  /*0030*/  LDCU.64 UR4, c[0x0][0x358] ;  /* 0x00006b00ff0477ac */ /* 0x000e6e0008000a00 */
[----:B------:R-:W2:Y:S01]  /*0040*/  LDC.64 R4, c[0x0][0x388] ;  /* 0x0000e200ff047b82 */ /* 0x000ea20000000a00 */
[----:B0-----:R-:W-:-:S05]  /*0050*/  IMAD.WIDE.U32 R6, R17, 0x4, R6 ;  /* 0x0000000411067825 */ /* 0x001fca00078e0006 */
[----:B-1----:R-:W3:Y:S01]  /*0060*/  LDG.E R11, desc[UR4][R6.64] ;  /* 0x00000004060b7981 */ /* 0x002ee2000c1e1900 */
[C---:B--2---:R-:W-:Y:S01]  /*0070*/  IMAD.WIDE.U32 R2, R17.reuse, 0x4, R4 ;  /* 0x0000000411027825 */ /* 0x044fe200078e0004 */
[----:B------:R-:W-:-:S03]  /*0080*/  ISETP.NE.AND P0, PT, R17, RZ, PT ;  /* 0x000000ff1100720c */ /* 0x000fc60003f05270 */
[----:B------:R-:W-:-:S10]  /*0090*/  HFMA2 R0, -RZ, RZ, 0, 0 ;  /* 0x00000000ff007431 */ /* 0x000fd400000001ff */
[----:B------:R-:W-:-:S05]  /*00a0*/  @P0 IADD3 R9, PT, PT, R17, -0x1, RZ ;  /* 0xffffffff11090810 */ /* 0x000fca0007ffe0ff */
[----:B------:R-:W-:Y:S01]  /*00b0*/  @P0 IMAD.WIDE.U32 R8, R9, 0x4, R4 ;  /* 0x0000000409080825 */ /* 0x000fe200078e0004 */
[----:B---3--:R0:W-:Y:S01]  /*00c0*/  STG.E desc[UR4][R2.64], R11 ;  /* 0x0000000b02007986 */ /* 0x0081e2000c101904 */
[----:B------:R-:W-:Y:S06]  /*00d0*/  BAR.SYNC.DEFER_BLOCKING 0x0 ;  /* 0x0000000000007b1d */ /* 0x000fec0000010000 */
[----:B------:R-:W2:Y:S02]  /*00e0*/  @P0 LDG.E R0, desc[UR4][R8.64] ;  /* 0x0000000408000981 */ /* 0x000ea4000c1e1900 */
[----:B------:R-:W-:Y:S06]  /*00f0*/  BAR.SYNC.DEFER_BLOCKING 0x0 ;  /* 0x0000000000007b1d */ /* 0x000fec0000010000 */
[----:B------:R-:W2:Y:S01]  /*0100*/  LDG.E R7, desc[UR4][R2.64] ;  /* 0x0000000402077981 */ /* 0x000ea2000c1e1900 */
[----:B------:R-:W-:-:S13]  /*0110*/  ISETP.GE.U32.AND P0, PT, R17, 0x2, PT ;  /* 0x000000021100780c */ /* 0x000fda0003f06070 */
[----:B------:R-:W-:Y:S01]  /*0120*/  @P0 VIADD R15, R17, 0xfffffffe ;  /* 0xfffffffe110f0836 */ /* 0x000fe20000000000 */
[----:B--2---:R-:W-:Y:S01]  /*0130*/  IADD3 R13, PT, PT, R7, R0, RZ ;  /* 0x00000000070d7210 */ /* 0x004fe20007ffe0ff */
[----:B------:R-:W-:Y:S02]  /*0140*/  IMAD.MOV.U32 R0, RZ, RZ, RZ ;  /* 0x000000ffff007224 */ /* 0x000fe400078e00ff */
[----:B------:R-:W-:Y:S02]  /*0150*/  @P0 IMAD.WIDE.U32 R6, R15, 0x4, R4 ;  /* 0x000000040f060825 */ /* 0x000fe400078e0004 */
[----:B------:R-:W-:Y:S01]  /*0160*/  STG.E desc[UR4][R2.64], R13 ;  /* 0x0000000d02007986 */ /* 0x000fe2000c101904 */
[----:B------:R-:W-:Y:S06]  /*0170*/  BAR.SYNC.DEFER_BLOCKING 0x0 ;  /* 0x0000000000007b1d */ /* 0x000fec0000010000 */
[----:B------:R-:W2:Y:S02]  /*0180*/  @P0 LDG.E R0, desc[UR4][R6.64] ;  /* 0x0000000406000981 */ /* 0x000ea4000c1e1900 */
[----:B------:R-:W-:Y:S06]  /*0190*/  BAR.SYNC.DEFER_BLOCKING 0x0 ;  /* 0x0000000000007b1d */ /* 0x000fec0000010000 */
[----:B------:R-:W2:Y:S01]  /*01a0*/  LDG.E R9, desc[UR4][R2.64] ;  /* 0x0000000402097981 */ /* 0x000ea2000c1e1900 */
[----:B------:R-:W-:-:S13]  /*01b0*/  ISETP.GE.U32.AND P0, PT, R17, 0x4, PT ;  /* 0x000000041100780c */ /* 0x000fda0003f06070 */
[----:B0-----:R-:W-:-:S05]  /*01c0*/  @P0 IADD3 R11, PT, PT, R17, -0x4, RZ ;  /* 0xfffffffc110b0810 */ /* 0x001fca0007ffe0ff */
[----:B------:R-:W-:-:S04]  /*01d0*/  @P0 IMAD.WIDE.U32 R4, R11, 0x4, R4 ;  /* 0x000000040b040825 */ /* 0x000fc800078e0004 */
[----:B--2---:R-:W-:Y:S01]  /*01e0*/  IMAD.IADD R9, R9, 0x1, R0 ;  /* 0x0000000109097824 */ /* 0x004fe200078e0200 */
[----:B------:R-:W-:-:S04]  /*01f0*/  MOV R0, RZ ;  /* 0x000000ff00007202 */ /* 0x000fc80000000f00 */
[----:B------:R-:W-:Y:S01]  /*0200*/  STG.E desc[UR4][R2.64], R9 ;  /* 0x0000000902007986 */ /* 0x000fe2000c101904 */
[----:B------:R-:W-:Y:S06]  /*0210*/  BAR.SYNC.DEFER_BLOCKING 0x0 ;  /* 0x0000000000007b1d */ /* 0x000fec0000010000 */
[----:B------:R-:W2:Y:S02]  /*0220*/  @P0 LDG.E R0, desc[UR4][R4.64] ;  /* 0x0000000404000981 */ /* 0x000ea4000c1e1900 */
[----:B------:R-:W-:Y:S06]  /*0230*/  BAR.SYNC.DEFER_BLOCKING 0x0 ;  /* 0x0000000000007b1d */ /* 0x000fec0000010000 */
[----:B------:R-:W2:Y:S02]  /*0240*/  LDG.E R7, desc[UR4][R2.64] ;  /* 0x0000000402077981 */ /* 0x000ea4000c1e1900 */
[----:B--2---:R-:W-:-:S05]  /*0250*/  IADD3 R7, PT, PT, R7, R0, RZ ;  /* 0x0000000007077210 */ /* 0x004fca0007ffe0ff */
[----:B------:R-:W-:Y:S01]  /*0260*/  STG.E desc[UR4][R2.64], R7 ;  /* 0x0000000702007986 */ /* 0x000fe2000c101904 */
[----:B------:R-:W-:Y:S06]  /*0270*/  BAR.SYNC.DEFER_BLOCKING 0x0 ;  /* 0x0000000000007b1d */ /* 0x000fec0000010000 */
[----:B------:R-:W-:Y:S05]  /*0280*/  EXIT ;  /* 0x000000000000794d */ /* 0x000fea0003800000 */
.L_x_0:
[----:B------:R-:W-:-:S00]  /*0290*/  BRA `(.L_x_0) ;  /* 0xfffffffc00fc7947 */ /* 0x000fc0000383ffff */
[----:B------:R-:W-:-:S00]  /*02a0*/  NOP ;  /* 0x0000000000007918 */ /* 0x000fc00000000000 */
        /* <DEDUP_REMOVED lines=13> */
.L_x_1:


//--------------------- .nv.shared.reserved.0     --------------------------
	.section	.nv.shared.reserved.0,"aw",@nobits
	.weak		__nv_reservedSMEM_offset_0_alias
	.size		__nv_reservedSMEM_offset_0_alias, 0, 64
	.other		__nv_reservedSMEM_offset_0_alias,@"STO_CUDA_RESERVED_SHARED STV_DEFAULT"
__nv_reservedSMEM_offset_0_alias:
	.zero		0
	.zero		64


//--------------------- .nv.constant0._Z13inclusiveScanPiS_ --------------------------
	.section	.nv.constant0._Z13inclusiveScanPiS_,"a",@progbits
	.sectionflags	@""
	.align	4
.nv.constant0._Z13inclusiveScanPiS_:
	.zero		912


//--------------------- SYMBOLS --------------------------

	.type		.nv.reservedSmem.offset0,@object
	.size		.nv.reservedSmem.offset0,0x4
